	.target	sm_75

	.elftype	@"ET_EXEC"


//--------------------- .note.nv.tkinfo           --------------------------
	.section	.note.nv.tkinfo,"",@"SHT_NOTE"
	.sectionflags	@"SHF_NOTE_NV_TKINFO"
	.tkinfo
        /*0018*/ 	.word	0x00000002
        /*0030*/ 	.string	""
        /*0030*/ 	.string	"ptxas"
        /*0030*/ 	.string	"Cuda compilation tools, release 13.0, V13.0.48"
        /*0030*/ 	.string	"Build cuda_13.0.r13.0/compiler.36260728_0"
        /*0030*/ 	.string	"-arch sm_75 -m 64 "



//--------------------- .note.nv.cuinfo           --------------------------
	.section	.note.nv.cuinfo,"",@"SHT_NOTE"
	.sectionflags	@"SHF_NOTE_NV_CUINFO"
        /*0018*/ 	.short	0x0002
        /*001a*/ 	.short	0x004b
        /*001c*/ 	.short	0x0082
	.zero		2


//--------------------- .nv.info                  --------------------------
	.section	.nv.info,"",@"SHT_CUDA_INFO"
	.align	4


	//----- nvinfo : EIATTR_REGCOUNT
	.align		4
        /*0000*/ 	.byte	0x04, 0x2f
        /*0002*/ 	.short	(.L_1 - .L_0)
	.align		4
.L_0:
        /*0004*/ 	.word	index@(_Z8multiplyPKfS0_Pf)
        /*0008*/ 	.word	0x00000006


	//----- nvinfo : EIATTR_FRAME_SIZE
	.align		4
.L_1:
        /*000c*/ 	.byte	0x04, 0x11
        /*000e*/ 	.short	(.L_3 - .L_2)
	.align		4
.L_2:
        /*0010*/ 	.word	index@(_Z8multiplyPKfS0_Pf)
        /*0014*/ 	.word	0x00000000


	//----- nvinfo : EIATTR_MIN_STACK_SIZE
	.align		4
.L_3:
        /*0018*/ 	.byte	0x04, 0x12
        /*001a*/ 	.short	(.L_5 - .L_4)
	.align		4
.L_4:
        /*001c*/ 	.word	index@(_Z8multiplyPKfS0_Pf)
        /*0020*/ 	.word	0x00000000
.L_5:


//--------------------- .nv.info._Z8multiplyPKfS0_Pf --------------------------
	.section	.nv.info._Z8multiplyPKfS0_Pf,"",@"SHT_CUDA_INFO"
	.sectionflags	@""
	.align	4


	//----- nvinfo : EIATTR_SW_WAR
	.align		4
        /*0000*/ 	.byte	0x04, 0x36
        /*0002*/ 	.short	(.L_7 - .L_6)
.L_6:
        /*0004*/ 	.word	0x00000001


	//----- nvinfo : EIATTR_CUDA_API_VERSION
	.align		4
.L_7:
        /*0008*/ 	.byte	0x04, 0x37
        /*000a*/ 	.short	(.L_9 - .L_8)
.L_8:
        /*000c*/ 	.word	0x00000082


	//----- nvinfo : EIATTR_PARAM_CBANK
	.align		4
.L_9:
        /*0010*/ 	.byte	0x04, 0x0a
        /*0012*/ 	.short	(.L_11 - .L_10)
	.align		4
.L_10:
        /*0014*/ 	.word	index@(.nv.constant0._Z8multiplyPKfS0_Pf)
        /*0018*/ 	.short	0x0160
        /*001a*/ 	.short	0x0018


	//----- nvinfo : EIATTR_CBANK_PARAM_SIZE
	.align		4
.L_11:
        /*001c*/ 	.byte	0x03, 0x19
        /*001e*/ 	.short	0x0018


	//----- nvinfo : EIATTR_KPARAM_INFO
	.align		4
        /*0020*/ 	.byte	0x04, 0x17
        /*0022*/ 	.short	(.L_13 - .L_12)
.L_12:
        /*0024*/ 	.word	0x00000000
        /*0028*/ 	.short	0x0002
        /*002a*/ 	.short	0x0010
        /*002c*/ 	.byte	0x00, 0xf0, 0x21, 0x00


	//----- nvinfo : EIATTR_KPARAM_INFO
	.align		4
.L_13:
        /*0030*/ 	.byte	0x04, 0x17
        /*0032*/ 	.short	(.L_15 - .L_14)
.L_14:
        /*0034*/ 	.word	0x00000000
        /*0038*/ 	.short	0x0001
        /*003a*/ 	.short	0x0008
        /*003c*/ 	.byte	0x00, 0xf0, 0x21, 0x00


	//----- nvinfo : EIATTR_KPARAM_INFO
	.align		4
.L_15:
        /*0040*/ 	.byte	0x04, 0x17
        /*0042*/ 	.short	(.L_17 - .L_16)
.L_16:
        /*0044*/ 	.word	0x00000000
        /*0048*/ 	.short	0x0000
        /*004a*/ 	.short	0x0000
        /*004c*/ 	.byte	0x00, 0xf0, 0x21, 0x00


	//----- nvinfo : EIATTR_MAXREG_COUNT
	.align		4
.L_17:
        /*0050*/ 	.byte	0x03, 0x1b
        /*0052*/ 	.short	0x00ff


	//----- nvinfo : EIATTR_MERCURY_ISA_VERSION
	.align		4
        /*0054*/ 	.byte	0x03, 0x5f
        /*0056*/ 	.short	0x0000


	//----- nvinfo : EIATTR_EXIT_INSTR_OFFSETS
	.align		4
        /*0058*/ 	.byte	0x04, 0x1c
        /*005a*/ 	.short	(.L_19 - .L_18)


	//   ....[0]....
.L_18:
        /*005c*/ 	.word	0x00000080
.L_19:


//--------------------- .nv.callgraph             --------------------------
	.section	.nv.callgraph,"",@"SHT_CUDA_CALLGRAPH"
	.align	4
	.sectionentsize	8
	.align		4
        /*0000*/ 	.word	0x00000000
	.align		4
        /*0004*/ 	.word	0xffffffff
	.align		4
        /*0008*/ 	.word	0x00000000
	.align		4
        /*000c*/ 	.word	0xfffffffe
	.align		4
        /*0010*/ 	.word	0x00000000
	.align		4
        /*0014*/ 	.word	0xfffffffd
	.align		4
        /*0018*/ 	.word	0x00000000
	.align		4
        /*001c*/ 	.word	0xfffffffc


//--------------------- .nv.rel.action            --------------------------
	.section	.nv.rel.action,"",@"SHT_CUDA_RELOCINFO"
	.align	8
	.sectionentsize	8
        /*0000*/ 	.byte	0x73, 0x00, 0x00, 0x00, 0x00, 0x00, 0x00, 0x00, 0x00, 0x00, 0x00, 0x11, 0x25, 0x00, 0x05, 0x36


//--------------------- .nv.constant0._Z8multiplyPKfS0_Pf --------------------------
	.section	.nv.constant0._Z8multiplyPKfS0_Pf,"a",@progbits
	.sectionflags	@""
	.align	4
.nv.constant0._Z8multiplyPKfS0_Pf:
	.zero		376


//--------------------- .text._Z8multiplyPKfS0_Pf --------------------------
	.section	.text._Z8multiplyPKfS0_Pf,"ax",@progbits
	.sectioninfo	@"SHI_REGISTERS=6"
	.align	128
        .global         _Z8multiplyPKfS0_Pf
        .type           _Z8multiplyPKfS0_Pf,@function
        .size           _Z8multiplyPKfS0_Pf,(.L_x_1 - _Z8multiplyPKfS0_Pf)
        .other          _Z8multiplyPKfS0_Pf,@"STO_CUDA_ENTRY STV_DEFAULT"
_Z8multiplyPKfS0_Pf:
.text._Z8multiplyPKfS0_Pf:
[----:B------:R-:W-:Y:S02]  /*0000*/  MOV R1, c[0x0][0x28] ;  /* 0x00000a0000017a02 */ /* 0x000fe40000000f00 */
[----:B------:R-:W-:Y:S02]  /*0010*/  ULDC.64 UR4, c[0x0][0x160] ;  /* 0x0000580000047ab9 */ /* 0x000fe40000000a00 */
[----:B------:R-:W-:Y:S01]  /*0020*/  ULDC.64 UR6, c[0x0][0x168] ;  /* 0x00005a0000067ab9 */ /* 0x000fe20000000a00 */
[----:B------:R-:W2:Y:S04]  /*0030*/  LDG.E.SYS R0, [UR4] ;  /* 0x00000004ff007981 */ /* 0x000ea8000c1ee900 */
[----:B------:R-:W2:Y:S01]  /*0040*/  LDG.E.SYS R3, [UR6] ;  /* 0x00000006ff037981 */ /* 0x000ea2000c1ee900 */
[----:B------:R-:W-:Y:S01]  /*0050*/  ULDC.64 UR4, c[0x0][0x170] ;  /* 0x00005c0000047ab9 */ /* 0x000fe20000000a00 */
[----:B--2---:R-:W-:-:S08]  /*0060*/  FMUL R0, R0, R3 ;  /* 0x0000000300007220 */ /* 0x004fd00000400000 */
[----:B------:R-:W-:Y:S01]  /*0070*/  STG.E.SYS [UR4], R0 ;  /* 0x00000000ff007986 */ /* 0x000fe2000c10e904 */
[----:B------:R-:W-:Y:S05]  /*0080*/  EXIT ;  /* 0x000000000000794d */ /* 0x000fea0003800000 */
.L_x_0:
[----:B------:R-:W-:-:S00]  /*0090*/  BRA `(.L_x_0) ;  /* 0xfffffff000007947 */ /* 0x000fc0000383ffff */
[----:B------:R-:W-:-:S00]  /*00a0*/  NOP ;  /* 0x0000000000007918 */ /* 0x000fc00000000000 */
[----:B------:R-:W-:-:S00]  /*00b0*/  NOP ;  /* 0x0000000000007918 */ /* 0x000fc00000000000 */
[----:B------:R-:W-:-:S00]  /*00c0*/  NOP ;  /* 0x0000000000007918 */ /* 0x000fc00000000000 */
[----:B------:R-:W-:-:S00]  /*00d0*/  NOP ;  /* 0x0000000000007918 */ /* 0x000fc00000000000 */
[----:B------:R-:W-:-:S00]  /*00e0*/  NOP ;  /* 0x0000000000007918 */ /* 0x000fc00000000000 */
[----:B------:R-:W-:-:S00]  /*00f0*/  NOP ;  /* 0x0000000000007918 */ /* 0x000fc00000000000 */
.L_x_1:
